//
// Generated by NVIDIA NVVM Compiler
//
// Compiler Build ID: CL-36424714
// Cuda compilation tools, release 13.0, V13.0.88
// Based on NVVM 20.0.0
//

.version 9.0
.target sm_100
.address_size 64

	// .globl	_Z14accuracy_scorePiS_bi
.extern .func  (.param .b32 func_retval0) vprintf
(
	.param .b64 vprintf_param_0,
	.param .b64 vprintf_param_1
)
;
// _ZZ14accuracy_scorePiS_biE5trueS has been demoted
.global .align 1 .b8 $str[2] = {10};
.global .align 1 .b8 $str$1[5] = {37, 105, 44, 32};

.visible .entry _Z14accuracy_scorePiS_bi(
	.param .u64 .ptr .align 1 _Z14accuracy_scorePiS_bi_param_0,
	.param .u64 .ptr .align 1 _Z14accuracy_scorePiS_bi_param_1,
	.param .u8 _Z14accuracy_scorePiS_bi_param_2,
	.param .u32 _Z14accuracy_scorePiS_bi_param_3
)
{
	.local .align 8 .b8 	__local_depot0[8];
	.reg .b64 	%SP;
	.reg .b64 	%SPL;
	.reg .pred 	%p<12>;
	.reg .b32 	%r<194>;
	.reg .b64 	%rd<33>;
	// demoted variable
	.shared .align 4 .b8 _ZZ14accuracy_scorePiS_biE5trueS[64];
	mov.u64 	%SPL, __local_depot0;
	cvta.local.u64 	%SP, %SPL;
	ld.param.u64 	%rd3, [_Z14accuracy_scorePiS_bi_param_0];
	ld.param.u32 	%r17, [_Z14accuracy_scorePiS_bi_param_3];
	cvta.to.global.u64 	%rd1, %rd3;
	add.u64 	%rd4, %SP, 0;
	add.u64 	%rd2, %SPL, 0;
	setp.lt.s32 	%p1, %r17, 17;
	@%p1 bra 	$L__BB0_17;
	shr.u32 	%r1, %r17, 4;
	and.b32  	%r2, %r17, 15;
	mov.u32 	%r3, %tid.x;
	setp.gt.u32 	%p2, %r3, 15;
	@%p2 bra 	$L__BB0_17;
	shl.b32 	%r19, %r3, 2;
	mov.u32 	%r20, _ZZ14accuracy_scorePiS_biE5trueS;
	add.s32 	%r4, %r20, %r19;
	setp.eq.s32 	%p3, %r1, 1;
	mov.b32 	%r191, 0;
	@%p3 bra 	$L__BB0_10;
	and.b32  	%r22, %r1, 134217726;
	neg.s32 	%r190, %r22;
	mov.u64 	%rd7, $str;
	mov.u64 	%rd9, $str$1;
	mov.u32 	%r189, %r3;
$L__BB0_4:
	setp.ne.s32 	%p4, %r3, 0;
	mul.wide.u32 	%rd5, %r189, 4;
	add.s64 	%rd6, %rd1, %rd5;
	ld.global.u32 	%r23, [%rd6];
	st.shared.u32 	[%r4], %r23;
	@%p4 bra 	$L__BB0_6;
	cvta.global.u64 	%rd8, %rd7;
	{ // callseq 0, 0
	.param .b64 param0;
	st.param.b64 	[param0], %rd8;
	.param .b64 param1;
	st.param.b64 	[param1], 0;
	.param .b32 retval0;
	call.uni (retval0), 
	vprintf, 
	(
	param0, 
	param1
	);
	ld.param.b32 	%r24, [retval0];
	} // callseq 0
	ld.shared.u32 	%r26, [_ZZ14accuracy_scorePiS_biE5trueS];
	st.local.u32 	[%rd2], %r26;
	cvta.global.u64 	%rd10, %rd9;
	{ // callseq 1, 0
	.param .b64 param0;
	st.param.b64 	[param0], %rd10;
	.param .b64 param1;
	st.param.b64 	[param1], %rd4;
	.param .b32 retval0;
	call.uni (retval0), 
	vprintf, 
	(
	param0, 
	param1
	);
	ld.param.b32 	%r27, [retval0];
	} // callseq 1
	ld.shared.u32 	%r29, [_ZZ14accuracy_scorePiS_biE5trueS+4];
	st.local.u32 	[%rd2], %r29;
	{ // callseq 2, 0
	.param .b64 param0;
	st.param.b64 	[param0], %rd10;
	.param .b64 param1;
	st.param.b64 	[param1], %rd4;
	.param .b32 retval0;
	call.uni (retval0), 
	vprintf, 
	(
	param0, 
	param1
	);
	ld.param.b32 	%r30, [retval0];
	} // callseq 2
	ld.shared.u32 	%r32, [_ZZ14accuracy_scorePiS_biE5trueS+8];
	st.local.u32 	[%rd2], %r32;
	{ // callseq 3, 0
	.param .b64 param0;
	st.param.b64 	[param0], %rd10;
	.param .b64 param1;
	st.param.b64 	[param1], %rd4;
	.param .b32 retval0;
	call.uni (retval0), 
	vprintf, 
	(
	param0, 
	param1
	);
	ld.param.b32 	%r33, [retval0];
	} // callseq 3
	ld.shared.u32 	%r35, [_ZZ14accuracy_scorePiS_biE5trueS+12];
	st.local.u32 	[%rd2], %r35;
	{ // callseq 4, 0
	.param .b64 param0;
	st.param.b64 	[param0], %rd10;
	.param .b64 param1;
	st.param.b64 	[param1], %rd4;
	.param .b32 retval0;
	call.uni (retval0), 
	vprintf, 
	(
	param0, 
	param1
	);
	ld.param.b32 	%r36, [retval0];
	} // callseq 4
	ld.shared.u32 	%r38, [_ZZ14accuracy_scorePiS_biE5trueS+16];
	st.local.u32 	[%rd2], %r38;
	{ // callseq 5, 0
	.param .b64 param0;
	st.param.b64 	[param0], %rd10;
	.param .b64 param1;
	st.param.b64 	[param1], %rd4;
	.param .b32 retval0;
	call.uni (retval0), 
	vprintf, 
	(
	param0, 
	param1
	);
	ld.param.b32 	%r39, [retval0];
	} // callseq 5
	ld.shared.u32 	%r41, [_ZZ14accuracy_scorePiS_biE5trueS+20];
	st.local.u32 	[%rd2], %r41;
	{ // callseq 6, 0
	.param .b64 param0;
	st.param.b64 	[param0], %rd10;
	.param .b64 param1;
	st.param.b64 	[param1], %rd4;
	.param .b32 retval0;
	call.uni (retval0), 
	vprintf, 
	(
	param0, 
	param1
	);
	ld.param.b32 	%r42, [retval0];
	} // callseq 6
	ld.shared.u32 	%r44, [_ZZ14accuracy_scorePiS_biE5trueS+24];
	st.local.u32 	[%rd2], %r44;
	{ // callseq 7, 0
	.param .b64 param0;
	st.param.b64 	[param0], %rd10;
	.param .b64 param1;
	st.param.b64 	[param1], %rd4;
	.param .b32 retval0;
	call.uni (retval0), 
	vprintf, 
	(
	param0, 
	param1
	);
	ld.param.b32 	%r45, [retval0];
	} // callseq 7
	ld.shared.u32 	%r47, [_ZZ14accuracy_scorePiS_biE5trueS+28];
	st.local.u32 	[%rd2], %r47;
	{ // callseq 8, 0
	.param .b64 param0;
	st.param.b64 	[param0], %rd10;
	.param .b64 param1;
	st.param.b64 	[param1], %rd4;
	.param .b32 retval0;
	call.uni (retval0), 
	vprintf, 
	(
	param0, 
	param1
	);
	ld.param.b32 	%r48, [retval0];
	} // callseq 8
	ld.shared.u32 	%r50, [_ZZ14accuracy_scorePiS_biE5trueS+32];
	st.local.u32 	[%rd2], %r50;
	{ // callseq 9, 0
	.param .b64 param0;
	st.param.b64 	[param0], %rd10;
	.param .b64 param1;
	st.param.b64 	[param1], %rd4;
	.param .b32 retval0;
	call.uni (retval0), 
	vprintf, 
	(
	param0, 
	param1
	);
	ld.param.b32 	%r51, [retval0];
	} // callseq 9
	ld.shared.u32 	%r53, [_ZZ14accuracy_scorePiS_biE5trueS+36];
	st.local.u32 	[%rd2], %r53;
	{ // callseq 10, 0
	.param .b64 param0;
	st.param.b64 	[param0], %rd10;
	.param .b64 param1;
	st.param.b64 	[param1], %rd4;
	.param .b32 retval0;
	call.uni (retval0), 
	vprintf, 
	(
	param0, 
	param1
	);
	ld.param.b32 	%r54, [retval0];
	} // callseq 10
	ld.shared.u32 	%r56, [_ZZ14accuracy_scorePiS_biE5trueS+40];
	st.local.u32 	[%rd2], %r56;
	{ // callseq 11, 0
	.param .b64 param0;
	st.param.b64 	[param0], %rd10;
	.param .b64 param1;
	st.param.b64 	[param1], %rd4;
	.param .b32 retval0;
	call.uni (retval0), 
	vprintf, 
	(
	param0, 
	param1
	);
	ld.param.b32 	%r57, [retval0];
	} // callseq 11
	ld.shared.u32 	%r59, [_ZZ14accuracy_scorePiS_biE5trueS+44];
	st.local.u32 	[%rd2], %r59;
	{ // callseq 12, 0
	.param .b64 param0;
	st.param.b64 	[param0], %rd10;
	.param .b64 param1;
	st.param.b64 	[param1], %rd4;
	.param .b32 retval0;
	call.uni (retval0), 
	vprintf, 
	(
	param0, 
	param1
	);
	ld.param.b32 	%r60, [retval0];
	} // callseq 12
	ld.shared.u32 	%r62, [_ZZ14accuracy_scorePiS_biE5trueS+48];
	st.local.u32 	[%rd2], %r62;
	{ // callseq 13, 0
	.param .b64 param0;
	st.param.b64 	[param0], %rd10;
	.param .b64 param1;
	st.param.b64 	[param1], %rd4;
	.param .b32 retval0;
	call.uni (retval0), 
	vprintf, 
	(
	param0, 
	param1
	);
	ld.param.b32 	%r63, [retval0];
	} // callseq 13
	ld.shared.u32 	%r65, [_ZZ14accuracy_scorePiS_biE5trueS+52];
	st.local.u32 	[%rd2], %r65;
	{ // callseq 14, 0
	.param .b64 param0;
	st.param.b64 	[param0], %rd10;
	.param .b64 param1;
	st.param.b64 	[param1], %rd4;
	.param .b32 retval0;
	call.uni (retval0), 
	vprintf, 
	(
	param0, 
	param1
	);
	ld.param.b32 	%r66, [retval0];
	} // callseq 14
	ld.shared.u32 	%r68, [_ZZ14accuracy_scorePiS_biE5trueS+56];
	st.local.u32 	[%rd2], %r68;
	{ // callseq 15, 0
	.param .b64 param0;
	st.param.b64 	[param0], %rd10;
	.param .b64 param1;
	st.param.b64 	[param1], %rd4;
	.param .b32 retval0;
	call.uni (retval0), 
	vprintf, 
	(
	param0, 
	param1
	);
	ld.param.b32 	%r69, [retval0];
	} // callseq 15
	ld.shared.u32 	%r71, [_ZZ14accuracy_scorePiS_biE5trueS+60];
	st.local.u32 	[%rd2], %r71;
	{ // callseq 16, 0
	.param .b64 param0;
	st.param.b64 	[param0], %rd10;
	.param .b64 param1;
	st.param.b64 	[param1], %rd4;
	.param .b32 retval0;
	call.uni (retval0), 
	vprintf, 
	(
	param0, 
	param1
	);
	ld.param.b32 	%r72, [retval0];
	} // callseq 16
$L__BB0_6:
	setp.ne.s32 	%p5, %r3, 0;
	add.s32 	%r74, %r189, 16;
	mul.wide.u32 	%rd12, %r74, 4;
	add.s64 	%rd13, %rd1, %rd12;
	ld.global.u32 	%r75, [%rd13];
	st.shared.u32 	[%r4], %r75;
	@%p5 bra 	$L__BB0_8;
	cvta.global.u64 	%rd15, %rd7;
	{ // callseq 17, 0
	.param .b64 param0;
	st.param.b64 	[param0], %rd15;
	.param .b64 param1;
	st.param.b64 	[param1], 0;
	.param .b32 retval0;
	call.uni (retval0), 
	vprintf, 
	(
	param0, 
	param1
	);
	ld.param.b32 	%r76, [retval0];
	} // callseq 17
	ld.shared.u32 	%r78, [_ZZ14accuracy_scorePiS_biE5trueS];
	st.local.u32 	[%rd2], %r78;
	cvta.global.u64 	%rd17, %rd9;
	{ // callseq 18, 0
	.param .b64 param0;
	st.param.b64 	[param0], %rd17;
	.param .b64 param1;
	st.param.b64 	[param1], %rd4;
	.param .b32 retval0;
	call.uni (retval0), 
	vprintf, 
	(
	param0, 
	param1
	);
	ld.param.b32 	%r79, [retval0];
	} // callseq 18
	ld.shared.u32 	%r81, [_ZZ14accuracy_scorePiS_biE5trueS+4];
	st.local.u32 	[%rd2], %r81;
	{ // callseq 19, 0
	.param .b64 param0;
	st.param.b64 	[param0], %rd17;
	.param .b64 param1;
	st.param.b64 	[param1], %rd4;
	.param .b32 retval0;
	call.uni (retval0), 
	vprintf, 
	(
	param0, 
	param1
	);
	ld.param.b32 	%r82, [retval0];
	} // callseq 19
	ld.shared.u32 	%r84, [_ZZ14accuracy_scorePiS_biE5trueS+8];
	st.local.u32 	[%rd2], %r84;
	{ // callseq 20, 0
	.param .b64 param0;
	st.param.b64 	[param0], %rd17;
	.param .b64 param1;
	st.param.b64 	[param1], %rd4;
	.param .b32 retval0;
	call.uni (retval0), 
	vprintf, 
	(
	param0, 
	param1
	);
	ld.param.b32 	%r85, [retval0];
	} // callseq 20
	ld.shared.u32 	%r87, [_ZZ14accuracy_scorePiS_biE5trueS+12];
	st.local.u32 	[%rd2], %r87;
	{ // callseq 21, 0
	.param .b64 param0;
	st.param.b64 	[param0], %rd17;
	.param .b64 param1;
	st.param.b64 	[param1], %rd4;
	.param .b32 retval0;
	call.uni (retval0), 
	vprintf, 
	(
	param0, 
	param1
	);
	ld.param.b32 	%r88, [retval0];
	} // callseq 21
	ld.shared.u32 	%r90, [_ZZ14accuracy_scorePiS_biE5trueS+16];
	st.local.u32 	[%rd2], %r90;
	{ // callseq 22, 0
	.param .b64 param0;
	st.param.b64 	[param0], %rd17;
	.param .b64 param1;
	st.param.b64 	[param1], %rd4;
	.param .b32 retval0;
	call.uni (retval0), 
	vprintf, 
	(
	param0, 
	param1
	);
	ld.param.b32 	%r91, [retval0];
	} // callseq 22
	ld.shared.u32 	%r93, [_ZZ14accuracy_scorePiS_biE5trueS+20];
	st.local.u32 	[%rd2], %r93;
	{ // callseq 23, 0
	.param .b64 param0;
	st.param.b64 	[param0], %rd17;
	.param .b64 param1;
	st.param.b64 	[param1], %rd4;
	.param .b32 retval0;
	call.uni (retval0), 
	vprintf, 
	(
	param0, 
	param1
	);
	ld.param.b32 	%r94, [retval0];
	} // callseq 23
	ld.shared.u32 	%r96, [_ZZ14accuracy_scorePiS_biE5trueS+24];
	st.local.u32 	[%rd2], %r96;
	{ // callseq 24, 0
	.param .b64 param0;
	st.param.b64 	[param0], %rd17;
	.param .b64 param1;
	st.param.b64 	[param1], %rd4;
	.param .b32 retval0;
	call.uni (retval0), 
	vprintf, 
	(
	param0, 
	param1
	);
	ld.param.b32 	%r97, [retval0];
	} // callseq 24
	ld.shared.u32 	%r99, [_ZZ14accuracy_scorePiS_biE5trueS+28];
	st.local.u32 	[%rd2], %r99;
	{ // callseq 25, 0
	.param .b64 param0;
	st.param.b64 	[param0], %rd17;
	.param .b64 param1;
	st.param.b64 	[param1], %rd4;
	.param .b32 retval0;
	call.uni (retval0), 
	vprintf, 
	(
	param0, 
	param1
	);
	ld.param.b32 	%r100, [retval0];
	} // callseq 25
	ld.shared.u32 	%r102, [_ZZ14accuracy_scorePiS_biE5trueS+32];
	st.local.u32 	[%rd2], %r102;
	{ // callseq 26, 0
	.param .b64 param0;
	st.param.b64 	[param0], %rd17;
	.param .b64 param1;
	st.param.b64 	[param1], %rd4;
	.param .b32 retval0;
	call.uni (retval0), 
	vprintf, 
	(
	param0, 
	param1
	);
	ld.param.b32 	%r103, [retval0];
	} // callseq 26
	ld.shared.u32 	%r105, [_ZZ14accuracy_scorePiS_biE5trueS+36];
	st.local.u32 	[%rd2], %r105;
	{ // callseq 27, 0
	.param .b64 param0;
	st.param.b64 	[param0], %rd17;
	.param .b64 param1;
	st.param.b64 	[param1], %rd4;
	.param .b32 retval0;
	call.uni (retval0), 
	vprintf, 
	(
	param0, 
	param1
	);
	ld.param.b32 	%r106, [retval0];
	} // callseq 27
	ld.shared.u32 	%r108, [_ZZ14accuracy_scorePiS_biE5trueS+40];
	st.local.u32 	[%rd2], %r108;
	{ // callseq 28, 0
	.param .b64 param0;
	st.param.b64 	[param0], %rd17;
	.param .b64 param1;
	st.param.b64 	[param1], %rd4;
	.param .b32 retval0;
	call.uni (retval0), 
	vprintf, 
	(
	param0, 
	param1
	);
	ld.param.b32 	%r109, [retval0];
	} // callseq 28
	ld.shared.u32 	%r111, [_ZZ14accuracy_scorePiS_biE5trueS+44];
	st.local.u32 	[%rd2], %r111;
	{ // callseq 29, 0
	.param .b64 param0;
	st.param.b64 	[param0], %rd17;
	.param .b64 param1;
	st.param.b64 	[param1], %rd4;
	.param .b32 retval0;
	call.uni (retval0), 
	vprintf, 
	(
	param0, 
	param1
	);
	ld.param.b32 	%r112, [retval0];
	} // callseq 29
	ld.shared.u32 	%r114, [_ZZ14accuracy_scorePiS_biE5trueS+48];
	st.local.u32 	[%rd2], %r114;
	{ // callseq 30, 0
	.param .b64 param0;
	st.param.b64 	[param0], %rd17;
	.param .b64 param1;
	st.param.b64 	[param1], %rd4;
	.param .b32 retval0;
	call.uni (retval0), 
	vprintf, 
	(
	param0, 
	param1
	);
	ld.param.b32 	%r115, [retval0];
	} // callseq 30
	ld.shared.u32 	%r117, [_ZZ14accuracy_scorePiS_biE5trueS+52];
	st.local.u32 	[%rd2], %r117;
	{ // callseq 31, 0
	.param .b64 param0;
	st.param.b64 	[param0], %rd17;
	.param .b64 param1;
	st.param.b64 	[param1], %rd4;
	.param .b32 retval0;
	call.uni (retval0), 
	vprintf, 
	(
	param0, 
	param1
	);
	ld.param.b32 	%r118, [retval0];
	} // callseq 31
	ld.shared.u32 	%r120, [_ZZ14accuracy_scorePiS_biE5trueS+56];
	st.local.u32 	[%rd2], %r120;
	{ // callseq 32, 0
	.param .b64 param0;
	st.param.b64 	[param0], %rd17;
	.param .b64 param1;
	st.param.b64 	[param1], %rd4;
	.param .b32 retval0;
	call.uni (retval0), 
	vprintf, 
	(
	param0, 
	param1
	);
	ld.param.b32 	%r121, [retval0];
	} // callseq 32
	ld.shared.u32 	%r123, [_ZZ14accuracy_scorePiS_biE5trueS+60];
	st.local.u32 	[%rd2], %r123;
	{ // callseq 33, 0
	.param .b64 param0;
	st.param.b64 	[param0], %rd17;
	.param .b64 param1;
	st.param.b64 	[param1], %rd4;
	.param .b32 retval0;
	call.uni (retval0), 
	vprintf, 
	(
	param0, 
	param1
	);
	ld.param.b32 	%r124, [retval0];
	} // callseq 33
$L__BB0_8:
	add.s32 	%r190, %r190, 2;
	add.s32 	%r189, %r189, 32;
	setp.ne.s32 	%p6, %r190, 0;
	@%p6 bra 	$L__BB0_4;
	shl.b32 	%r126, %r1, 4;
	and.b32  	%r191, %r126, 2147483616;
$L__BB0_10:
	and.b32  	%r127, %r17, 16;
	setp.eq.s32 	%p7, %r127, 0;
	@%p7 bra 	$L__BB0_13;
	setp.ne.s32 	%p8, %r3, 0;
	add.s32 	%r128, %r191, %r3;
	mul.wide.u32 	%rd19, %r128, 4;
	add.s64 	%rd20, %rd1, %rd19;
	ld.global.u32 	%r129, [%rd20];
	st.shared.u32 	[%r4], %r129;
	@%p8 bra 	$L__BB0_13;
	mov.u64 	%rd21, $str;
	cvta.global.u64 	%rd22, %rd21;
	{ // callseq 34, 0
	.param .b64 param0;
	st.param.b64 	[param0], %rd22;
	.param .b64 param1;
	st.param.b64 	[param1], 0;
	.param .b32 retval0;
	call.uni (retval0), 
	vprintf, 
	(
	param0, 
	param1
	);
	ld.param.b32 	%r130, [retval0];
	} // callseq 34
	ld.shared.u32 	%r132, [_ZZ14accuracy_scorePiS_biE5trueS];
	st.local.u32 	[%rd2], %r132;
	mov.u64 	%rd23, $str$1;
	cvta.global.u64 	%rd24, %rd23;
	add.u64 	%rd25, %SP, 0;
	{ // callseq 35, 0
	.param .b64 param0;
	st.param.b64 	[param0], %rd24;
	.param .b64 param1;
	st.param.b64 	[param1], %rd25;
	.param .b32 retval0;
	call.uni (retval0), 
	vprintf, 
	(
	param0, 
	param1
	);
	ld.param.b32 	%r133, [retval0];
	} // callseq 35
	ld.shared.u32 	%r135, [_ZZ14accuracy_scorePiS_biE5trueS+4];
	st.local.u32 	[%rd2], %r135;
	{ // callseq 36, 0
	.param .b64 param0;
	st.param.b64 	[param0], %rd24;
	.param .b64 param1;
	st.param.b64 	[param1], %rd25;
	.param .b32 retval0;
	call.uni (retval0), 
	vprintf, 
	(
	param0, 
	param1
	);
	ld.param.b32 	%r136, [retval0];
	} // callseq 36
	ld.shared.u32 	%r138, [_ZZ14accuracy_scorePiS_biE5trueS+8];
	st.local.u32 	[%rd2], %r138;
	{ // callseq 37, 0
	.param .b64 param0;
	st.param.b64 	[param0], %rd24;
	.param .b64 param1;
	st.param.b64 	[param1], %rd25;
	.param .b32 retval0;
	call.uni (retval0), 
	vprintf, 
	(
	param0, 
	param1
	);
	ld.param.b32 	%r139, [retval0];
	} // callseq 37
	ld.shared.u32 	%r141, [_ZZ14accuracy_scorePiS_biE5trueS+12];
	st.local.u32 	[%rd2], %r141;
	{ // callseq 38, 0
	.param .b64 param0;
	st.param.b64 	[param0], %rd24;
	.param .b64 param1;
	st.param.b64 	[param1], %rd25;
	.param .b32 retval0;
	call.uni (retval0), 
	vprintf, 
	(
	param0, 
	param1
	);
	ld.param.b32 	%r142, [retval0];
	} // callseq 38
	ld.shared.u32 	%r144, [_ZZ14accuracy_scorePiS_biE5trueS+16];
	st.local.u32 	[%rd2], %r144;
	{ // callseq 39, 0
	.param .b64 param0;
	st.param.b64 	[param0], %rd24;
	.param .b64 param1;
	st.param.b64 	[param1], %rd25;
	.param .b32 retval0;
	call.uni (retval0), 
	vprintf, 
	(
	param0, 
	param1
	);
	ld.param.b32 	%r145, [retval0];
	} // callseq 39
	ld.shared.u32 	%r147, [_ZZ14accuracy_scorePiS_biE5trueS+20];
	st.local.u32 	[%rd2], %r147;
	{ // callseq 40, 0
	.param .b64 param0;
	st.param.b64 	[param0], %rd24;
	.param .b64 param1;
	st.param.b64 	[param1], %rd25;
	.param .b32 retval0;
	call.uni (retval0), 
	vprintf, 
	(
	param0, 
	param1
	);
	ld.param.b32 	%r148, [retval0];
	} // callseq 40
	ld.shared.u32 	%r150, [_ZZ14accuracy_scorePiS_biE5trueS+24];
	st.local.u32 	[%rd2], %r150;
	{ // callseq 41, 0
	.param .b64 param0;
	st.param.b64 	[param0], %rd24;
	.param .b64 param1;
	st.param.b64 	[param1], %rd25;
	.param .b32 retval0;
	call.uni (retval0), 
	vprintf, 
	(
	param0, 
	param1
	);
	ld.param.b32 	%r151, [retval0];
	} // callseq 41
	ld.shared.u32 	%r153, [_ZZ14accuracy_scorePiS_biE5trueS+28];
	st.local.u32 	[%rd2], %r153;
	{ // callseq 42, 0
	.param .b64 param0;
	st.param.b64 	[param0], %rd24;
	.param .b64 param1;
	st.param.b64 	[param1], %rd25;
	.param .b32 retval0;
	call.uni (retval0), 
	vprintf, 
	(
	param0, 
	param1
	);
	ld.param.b32 	%r154, [retval0];
	} // callseq 42
	ld.shared.u32 	%r156, [_ZZ14accuracy_scorePiS_biE5trueS+32];
	st.local.u32 	[%rd2], %r156;
	{ // callseq 43, 0
	.param .b64 param0;
	st.param.b64 	[param0], %rd24;
	.param .b64 param1;
	st.param.b64 	[param1], %rd25;
	.param .b32 retval0;
	call.uni (retval0), 
	vprintf, 
	(
	param0, 
	param1
	);
	ld.param.b32 	%r157, [retval0];
	} // callseq 43
	ld.shared.u32 	%r159, [_ZZ14accuracy_scorePiS_biE5trueS+36];
	st.local.u32 	[%rd2], %r159;
	{ // callseq 44, 0
	.param .b64 param0;
	st.param.b64 	[param0], %rd24;
	.param .b64 param1;
	st.param.b64 	[param1], %rd25;
	.param .b32 retval0;
	call.uni (retval0), 
	vprintf, 
	(
	param0, 
	param1
	);
	ld.param.b32 	%r160, [retval0];
	} // callseq 44
	ld.shared.u32 	%r162, [_ZZ14accuracy_scorePiS_biE5trueS+40];
	st.local.u32 	[%rd2], %r162;
	{ // callseq 45, 0
	.param .b64 param0;
	st.param.b64 	[param0], %rd24;
	.param .b64 param1;
	st.param.b64 	[param1], %rd25;
	.param .b32 retval0;
	call.uni (retval0), 
	vprintf, 
	(
	param0, 
	param1
	);
	ld.param.b32 	%r163, [retval0];
	} // callseq 45
	ld.shared.u32 	%r165, [_ZZ14accuracy_scorePiS_biE5trueS+44];
	st.local.u32 	[%rd2], %r165;
	{ // callseq 46, 0
	.param .b64 param0;
	st.param.b64 	[param0], %rd24;
	.param .b64 param1;
	st.param.b64 	[param1], %rd25;
	.param .b32 retval0;
	call.uni (retval0), 
	vprintf, 
	(
	param0, 
	param1
	);
	ld.param.b32 	%r166, [retval0];
	} // callseq 46
	ld.shared.u32 	%r168, [_ZZ14accuracy_scorePiS_biE5trueS+48];
	st.local.u32 	[%rd2], %r168;
	{ // callseq 47, 0
	.param .b64 param0;
	st.param.b64 	[param0], %rd24;
	.param .b64 param1;
	st.param.b64 	[param1], %rd25;
	.param .b32 retval0;
	call.uni (retval0), 
	vprintf, 
	(
	param0, 
	param1
	);
	ld.param.b32 	%r169, [retval0];
	} // callseq 47
	ld.shared.u32 	%r171, [_ZZ14accuracy_scorePiS_biE5trueS+52];
	st.local.u32 	[%rd2], %r171;
	{ // callseq 48, 0
	.param .b64 param0;
	st.param.b64 	[param0], %rd24;
	.param .b64 param1;
	st.param.b64 	[param1], %rd25;
	.param .b32 retval0;
	call.uni (retval0), 
	vprintf, 
	(
	param0, 
	param1
	);
	ld.param.b32 	%r172, [retval0];
	} // callseq 48
	ld.shared.u32 	%r174, [_ZZ14accuracy_scorePiS_biE5trueS+56];
	st.local.u32 	[%rd2], %r174;
	{ // callseq 49, 0
	.param .b64 param0;
	st.param.b64 	[param0], %rd24;
	.param .b64 param1;
	st.param.b64 	[param1], %rd25;
	.param .b32 retval0;
	call.uni (retval0), 
	vprintf, 
	(
	param0, 
	param1
	);
	ld.param.b32 	%r175, [retval0];
	} // callseq 49
	ld.shared.u32 	%r177, [_ZZ14accuracy_scorePiS_biE5trueS+60];
	st.local.u32 	[%rd2], %r177;
	{ // callseq 50, 0
	.param .b64 param0;
	st.param.b64 	[param0], %rd24;
	.param .b64 param1;
	st.param.b64 	[param1], %rd25;
	.param .b32 retval0;
	call.uni (retval0), 
	vprintf, 
	(
	param0, 
	param1
	);
	ld.param.b32 	%r178, [retval0];
	} // callseq 50
$L__BB0_13:
	setp.ge.u32 	%p9, %r3, %r2;
	@%p9 bra 	$L__BB0_17;
	setp.ne.s32 	%p10, %r3, 0;
	and.b32  	%r180, %r17, 2147483632;
	add.s32 	%r181, %r180, %r3;
	mul.wide.u32 	%rd26, %r181, 4;
	add.s64 	%rd27, %rd1, %rd26;
	ld.global.u32 	%r182, [%rd27];
	st.shared.u32 	[%r4], %r182;
	@%p10 bra 	$L__BB0_17;
	mov.u64 	%rd28, $str;
	cvta.global.u64 	%rd29, %rd28;
	{ // callseq 51, 0
	.param .b64 param0;
	st.param.b64 	[param0], %rd29;
	.param .b64 param1;
	st.param.b64 	[param1], 0;
	.param .b32 retval0;
	call.uni (retval0), 
	vprintf, 
	(
	param0, 
	param1
	);
	ld.param.b32 	%r184, [retval0];
	} // callseq 51
	neg.s32 	%r193, %r2;
	mov.u32 	%r192, _ZZ14accuracy_scorePiS_biE5trueS;
	mov.u64 	%rd30, $str$1;
	add.u64 	%rd32, %SP, 0;
$L__BB0_16:
	ld.shared.u32 	%r186, [%r192];
	st.local.u32 	[%rd2], %r186;
	cvta.global.u64 	%rd31, %rd30;
	{ // callseq 52, 0
	.param .b64 param0;
	st.param.b64 	[param0], %rd31;
	.param .b64 param1;
	st.param.b64 	[param1], %rd32;
	.param .b32 retval0;
	call.uni (retval0), 
	vprintf, 
	(
	param0, 
	param1
	);
	ld.param.b32 	%r187, [retval0];
	} // callseq 52
	add.s32 	%r193, %r193, 1;
	setp.ne.s32 	%p11, %r193, 0;
	add.s32 	%r192, %r192, 4;
	@%p11 bra 	$L__BB0_16;
$L__BB0_17:
	bar.sync 	0;
	ret;

}


// ===== COMPILED SASS (sm_100) =====

	.target	sm_100

	.elftype	@"ET_EXEC"


//--------------------- .note.nv.tkinfo           --------------------------
	.section	.note.nv.tkinfo,"",@"SHT_NOTE"
	.sectionflags	@"SHF_NOTE_NV_TKINFO"
	.tkinfo
        /*0018*/ 	.word	0x00000002
        /*0030*/ 	.string	""
        /*0030*/ 	.string	"ptxas"
        /*0030*/ 	.string	"Cuda compilation tools, release 13.0, V13.0.88"
        /*0030*/ 	.string	"Build cuda_13.0.r13.0/compiler.36424714_0"
        /*0030*/ 	.string	"-arch sm_100 -m 64 "



//--------------------- .note.nv.cuinfo           --------------------------
	.section	.note.nv.cuinfo,"",@"SHT_NOTE"
	.sectionflags	@"SHF_NOTE_NV_CUINFO"
        /*0018*/ 	.short	0x0002
        /*001a*/ 	.short	0x0064
        /*001c*/ 	.short	0x0082
	.zero		2


//--------------------- .nv.info                  --------------------------
	.section	.nv.info,"",@"SHT_CUDA_INFO"
	.align	4


	//----- nvinfo : EIATTR_REGCOUNT
	.align		4
        /*0000*/ 	.byte	0x04, 0x2f
        /*0002*/ 	.short	(.L_3 - .L_2)
	.align		4
.L_2:
        /*0004*/ 	.word	index@(_Z14accuracy_scorePiS_bi)
        /*0008*/ 	.word	0x0000001e


	//----- nvinfo : EIATTR_FRAME_SIZE
	.align		4
.L_3:
        /*000c*/ 	.byte	0x04, 0x11
        /*000e*/ 	.short	(.L_5 - .L_4)
	.align		4
.L_4:
        /*0010*/ 	.word	index@(_Z14accuracy_scorePiS_bi)
        /*0014*/ 	.word	0x00000008


	//----- nvinfo : EIATTR_MIN_STACK_SIZE
	.align		4
.L_5:
        /*0018*/ 	.byte	0x04, 0x12
        /*001a*/ 	.short	(.L_7 - .L_6)
	.align		4
.L_6:
        /*001c*/ 	.word	index@(_Z14accuracy_scorePiS_bi)
        /*0020*/ 	.word	0x00000008
.L_7:


//--------------------- .nv.compat                --------------------------
	.section	.nv.compat,"",@"SHT_CUDA_COMPAT_INFO"
	.align	4
        /*0000*/ 	.byte	0x02, 0x09, 0x00, 0x00, 0x02, 0x02, 0x01, 0x00, 0x02, 0x05, 0x05, 0x00, 0x03, 0x07, 0x01, 0x01
        /*0010*/ 	.byte	0x02, 0x03, 0x00, 0x00, 0x02, 0x06, 0x01, 0x00, 0x04, 0x0b, 0x08, 0x00, 0x09, 0x00, 0x00, 0x00
        /*0020*/ 	.byte	0x00, 0x00, 0x00, 0x00


//--------------------- .nv.info._Z14accuracy_scorePiS_bi --------------------------
	.section	.nv.info._Z14accuracy_scorePiS_bi,"",@"SHT_CUDA_INFO"
	.sectionflags	@""
	.align	4


	//----- nvinfo : EIATTR_CUDA_API_VERSION
	.align		4
        /*0000*/ 	.byte	0x04, 0x37
        /*0002*/ 	.short	(.L_9 - .L_8)
.L_8:
        /*0004*/ 	.word	0x00000082


	//----- nvinfo : EIATTR_KPARAM_INFO
	.align		4
.L_9:
        /*0008*/ 	.byte	0x04, 0x17
        /*000a*/ 	.short	(.L_11 - .L_10)
.L_10:
        /*000c*/ 	.word	0x00000000
        /*0010*/ 	.short	0x0003
        /*0012*/ 	.short	0x0014
        /*0014*/ 	.byte	0x00, 0xf0, 0x11, 0x00


	//----- nvinfo : EIATTR_KPARAM_INFO
	.align		4
.L_11:
        /*0018*/ 	.byte	0x04, 0x17
        /*001a*/ 	.short	(.L_13 - .L_12)
.L_12:
        /*001c*/ 	.word	0x00000000
        /*0020*/ 	.short	0x0002
        /*0022*/ 	.short	0x0010
        /*0024*/ 	.byte	0x00, 0xf0, 0x05, 0x00


	//----- nvinfo : EIATTR_KPARAM_INFO
	.align		4
.L_13:
        /*0028*/ 	.byte	0x04, 0x17
        /*002a*/ 	.short	(.L_15 - .L_14)
.L_14:
        /*002c*/ 	.word	0x00000000
        /*0030*/ 	.short	0x0001
        /*0032*/ 	.short	0x0008
        /*0034*/ 	.byte	0x00, 0xf5, 0x21, 0x00


	//----- nvinfo : EIATTR_KPARAM_INFO
	.align		4
.L_15:
        /*0038*/ 	.byte	0x04, 0x17
        /*003a*/ 	.short	(.L_17 - .L_16)
.L_16:
        /*003c*/ 	.word	0x00000000
        /*0040*/ 	.short	0x0000
        /*0042*/ 	.short	0x0000
        /*0044*/ 	.byte	0x00, 0xf5, 0x21, 0x00


	//----- nvinfo : EIATTR_SPARSE_MMA_MASK
	.align		4
.L_17:
        /*0048*/ 	.byte	0x03, 0x50
        /*004a*/ 	.short	0x0000


	//----- nvinfo : EIATTR_MAXREG_COUNT
	.align		4
        /*004c*/ 	.byte	0x03, 0x1b
        /*004e*/ 	.short	0x00ff


	//----- nvinfo : EIATTR_NUM_BARRIERS
	.align		4
        /*0050*/ 	.byte	0x02, 0x4c
        /*0052*/ 	.byte	0x01
	.zero		1


	//----- nvinfo : EIATTR_EXTERNS
	.align		4
        /*0054*/ 	.byte	0x04, 0x0f
        /*0056*/ 	.short	(.L_19 - .L_18)


	//   ....[0]....
	.align		4
.L_18:
        /*0058*/ 	.word	index@(vprintf)


	//----- nvinfo : EIATTR_MERCURY_ISA_VERSION
	.align		4
.L_19:
        /*005c*/ 	.byte	0x03, 0x5f
        /*005e*/ 	.short	0x0101


	//----- nvinfo : EIATTR_VRC_CTA_INIT_COUNT
	.align		4
        /*0060*/ 	.byte	0x02, 0x4a
	.zero		1
	.zero		1


	//----- nvinfo : EIATTR_SYSCALL_OFFSETS
	.align		4
        /*0064*/ 	.byte	0x04, 0x46
        /*0066*/ 	.short	(.L_21 - .L_20)


	//   ....[0]....
.L_20:
        /*0068*/ 	.word	0x000002c0


	//   ....[1]....
        /*006c*/ 	.word	0x000003a0


	//   ....[2]....
        /*0070*/ 	.word	0x00000470


	//   ....[3]....
        /*0074*/ 	.word	0x00000540


	//   ....[4]....
        /*0078*/ 	.word	0x00000610


	//   ....[5]....
        /*007c*/ 	.word	0x000006e0


	//   ....[6]....
        /*0080*/ 	.word	0x000007b0


	//   ....[7]....
        /*0084*/ 	.word	0x00000880


	//   ....[8]....
        /*0088*/ 	.word	0x00000950


	//   ....[9]....
        /*008c*/ 	.word	0x00000a20


	//   ....[10]....
        /*0090*/ 	.word	0x00000af0


	//   ....[11]....
        /*0094*/ 	.word	0x00000bc0


	//   ....[12]....
        /*0098*/ 	.word	0x00000c90


	//   ....[13]....
        /*009c*/ 	.word	0x00000d60


	//   ....[14]....
        /*00a0*/ 	.word	0x00000e30


	//   ....[15]....
        /*00a4*/ 	.word	0x00000f00


	//   ....[16]....
        /*00a8*/ 	.word	0x00000fd0


	//   ....[17]....
        /*00ac*/ 	.word	0x00001100


	//   ....[18]....
        /*00b0*/ 	.word	0x000011e0


	//   ....[19]....
        /*00b4*/ 	.word	0x000012b0


	//   ....[20]....
        /*00b8*/ 	.word	0x00001380


	//   ....[21]....
        /*00bc*/ 	.word	0x00001450


	//   ....[22]....
        /*00c0*/ 	.word	0x00001520


	//   ....[23]....
        /*00c4*/ 	.word	0x000015f0


	//   ....[24]....
        /*00c8*/ 	.word	0x000016c0


	//   ....[25]....
        /*00cc*/ 	.word	0x00001790


	//   ....[26]....
        /*00d0*/ 	.word	0x00001860


	//   ....[27]....
        /*00d4*/ 	.word	0x00001930


	//   ....[28]....
        /*00d8*/ 	.word	0x00001a00


	//   ....[29]....
        /*00dc*/ 	.word	0x00001ad0


	//   ....[30]....
        /*00e0*/ 	.word	0x00001ba0


	//   ....[31]....
        /*00e4*/ 	.word	0x00001c70


	//   ....[32]....
        /*00e8*/ 	.word	0x00001d40


	//   ....[33]....
        /*00ec*/ 	.word	0x00001e10


	//   ....[34]....
        /*00f0*/ 	.word	0x00001fe0


	//   ....[35]....
        /*00f4*/ 	.word	0x000020b0


	//   ....[36]....
        /*00f8*/ 	.word	0x00002180


	//   ....[37]....
        /*00fc*/ 	.word	0x00002250


	//   ....[38]....
        /*0100*/ 	.word	0x00002320


	//   ....[39]....
        /*0104*/ 	.word	0x000023f0


	//   ....[40]....
        /*0108*/ 	.word	0x000024c0


	//   ....[41]....
        /*010c*/ 	.word	0x00002590


	//   ....[42]....
        /*0110*/ 	.word	0x00002660


	//   ....[43]....
        /*0114*/ 	.word	0x00002730


	//   ....[44]....
        /*0118*/ 	.word	0x00002800


	//   ....[45]....
        /*011c*/ 	.word	0x000028d0


	//   ....[46]....
        /*0120*/ 	.word	0x000029a0


	//   ....[47]....
        /*0124*/ 	.word	0x00002a70


	//   ....[48]....
        /*0128*/ 	.word	0x00002b40


	//   ....[49]....
        /*012c*/ 	.word	0x00002c10


	//   ....[50]....
        /*0130*/ 	.word	0x00002ce0


	//   ....[51]....
        /*0134*/ 	.word	0x00002e40


	//   ....[52]....
        /*0138*/ 	.word	0x00002f70


	//----- nvinfo : EIATTR_EXIT_INSTR_OFFSETS
	.align		4
.L_21:
        /*013c*/ 	.byte	0x04, 0x1c
        /*013e*/ 	.short	(.L_23 - .L_22)


	//   ....[0]....
.L_22:
        /*0140*/ 	.word	0x00002fd0


	//----- nvinfo : EIATTR_CRS_STACK_SIZE
	.align		4
.L_23:
        /*0144*/ 	.byte	0x04, 0x1e
        /*0146*/ 	.short	(.L_25 - .L_24)
.L_24:
        /*0148*/ 	.word	0x00000000


	//----- nvinfo : EIATTR_CBANK_PARAM_SIZE
	.align		4
.L_25:
        /*014c*/ 	.byte	0x03, 0x19
        /*014e*/ 	.short	0x0018


	//----- nvinfo : EIATTR_PARAM_CBANK
	.align		4
        /*0150*/ 	.byte	0x04, 0x0a
        /*0152*/ 	.short	(.L_27 - .L_26)
	.align		4
.L_26:
        /*0154*/ 	.word	index@(.nv.constant0._Z14accuracy_scorePiS_bi)
        /*0158*/ 	.short	0x0380
        /*015a*/ 	.short	0x0018


	//----- nvinfo : EIATTR_SW_WAR
	.align		4
.L_27:
        /*015c*/ 	.byte	0x04, 0x36
        /*015e*/ 	.short	(.L_29 - .L_28)
.L_28:
        /*0160*/ 	.word	0x00000008
.L_29:


//--------------------- .nv.callgraph             --------------------------
	.section	.nv.callgraph,"",@"SHT_CUDA_CALLGRAPH"
	.align	4
	.sectionentsize	8
	.align		4
        /*0000*/ 	.word	0x00000000
	.align		4
        /*0004*/ 	.word	0xffffffff
	.align		4
        /*0008*/ 	.word	index@(_Z14accuracy_scorePiS_bi)
	.align		4
        /*000c*/ 	.word	index@(vprintf)
	.align		4
        /*0010*/ 	.word	0x00000000
	.align		4
        /*0014*/ 	.word	0xfffffffe
	.align		4
        /*0018*/ 	.word	0x00000000
	.align		4
        /*001c*/ 	.word	0xfffffffd
	.align		4
        /*0020*/ 	.word	0x00000000
	.align		4
        /*0024*/ 	.word	0xfffffffc


//--------------------- .nv.constant4             --------------------------
	.section	.nv.constant4,"a",@progbits
	.align	8
	.align		8
.nv.constant4:
        /*0000*/ 	.dword	vprintf
	.align		8
        /*0008*/ 	.dword	$str
	.align		8
        /*0010*/ 	.dword	$str$1


//--------------------- .text._Z14accuracy_scorePiS_bi --------------------------
	.section	.text._Z14accuracy_scorePiS_bi,"ax",@progbits
	.align	128
        .global         _Z14accuracy_scorePiS_bi
        .type           _Z14accuracy_scorePiS_bi,@function
        .size           _Z14accuracy_scorePiS_bi,(.L_x_62 - _Z14accuracy_scorePiS_bi)
        .other          _Z14accuracy_scorePiS_bi,@"STO_CUDA_ENTRY STV_DEFAULT"
_Z14accuracy_scorePiS_bi:
.text._Z14accuracy_scorePiS_bi:
[----:B------:R-:W0:Y:S08]  /*0000*/  LDC R1, c[0x0][0x37c] ;  /* 0x0000df00ff017b82 */ /* 0x000e300000000800 */
[----:B------:R-:W1:Y:S01]  /*0010*/  LDC R25, c[0x0][0x394] ;  /* 0x0000e500ff197b82 */ /* 0x000e620000000800 */
[----:B------:R-:W2:Y:S01]  /*0020*/  LDCU UR4, c[0x0][0x2f8] ;  /* 0x00005f00ff0477ac */ /* 0x000ea20008000800 */
[----:B0-----:R-:W-:Y:S01]  /*0030*/  VIADD R1, R1, 0xfffffff8 ;  /* 0xfffffff801017836 */ /* 0x001fe20000000000 */
[----:B------:R-:W0:Y:S04]  /*0040*/  LDCU UR5, c[0x0][0x2fc] ;  /* 0x00005f80ff0577ac */ /* 0x000e280008000800 */
[----:B--2---:R-:W-:-:S02]  /*0050*/  IADD3 R19, P1, PT, R1, UR4, RZ ;  /* 0x0000000401137c10 */ /* 0x004fc4000ff3e0ff */
[----:B-1----:R-:W-:-:S03]  /*0060*/  ISETP.GE.AND P0, PT, R25, 0x11, PT ;  /* 0x000000111900780c */ /* 0x002fc60003f06270 */
[----:B0-----:R-:W-:-:S10]  /*0070*/  IMAD.X R18, RZ, RZ, UR5, P1 ;  /* 0x00000005ff127e24 */ /* 0x001fd400088e06ff */
[----:B------:R-:W-:Y:S05]  /*0080*/  @!P0 BRA `(.L_x_0) ;  /* 0x0000002c00c88947 */ /* 0x000fea0003800000 */
[----:B------:R-:W0:Y:S02]  /*0090*/  S2R R26, SR_TID.X ;  /* 0x00000000001a7919 */ /* 0x000e240000002100 */
[----:B0-----:R-:W-:-:S13]  /*00a0*/  ISETP.GT.U32.AND P0, PT, R26, 0xf, PT ;  /* 0x0000000f1a00780c */ /* 0x001fda0003f04070 */
[----:B------:R-:W-:Y:S05]  /*00b0*/  @P0 BRA `(.L_x_0) ;  /* 0x0000002c00bc0947 */ /* 0x000fea0003800000 */
[----:B------:R-:W0:Y:S01]  /*00c0*/  S2UR UR5, SR_CgaCtaId ;  /* 0x00000000000579c3 */ /* 0x000e220000008800 */
[----:B------:R-:W-:Y:S01]  /*00d0*/  SHF.R.U32.HI R25, RZ, 0x4, R25 ;  /* 0x00000004ff197819 */ /* 0x000fe20000011619 */
[----:B------:R-:W-:Y:S01]  /*00e0*/  UMOV UR4, 0x400 ;  /* 0x0000040000047882 */ /* 0x000fe20000000000 */
[----:B------:R-:W-:Y:S02]  /*00f0*/  IMAD.MOV.U32 R5, RZ, RZ, RZ ;  /* 0x000000ffff057224 */ /* 0x000fe400078e00ff */
[----:B------:R-:W-:-:S03]  /*0100*/  ISETP.NE.AND P0, PT, R25, 0x1, PT ;  /* 0x000000011900780c */ /* 0x000fc60003f05270 */
[----:B------:R-:W1:Y:S01]  /*0110*/  LDC.64 R16, c[0x0][0x358] ;  /* 0x0000d600ff107b82 */ /* 0x000e620000000a00 */
[----:B0-----:R-:W-:-:S06]  /*0120*/  ULEA UR4, UR5, UR4, 0x18 ;  /* 0x0000000405047291 */ /* 0x001fcc000f8ec0ff */
[----:B------:R-:W-:-:S03]  /*0130*/  LEA R24, R26, UR4, 0x2 ;  /* 0x000000041a187c11 */ /* 0x000fc6000f8e10ff */
[----:B------:R-:W-:Y:S05]  /*0140*/  @!P0 BRA `(.L_x_1) ;  /* 0x0000001c00508947 */ /* 0x000fea0003800000 */
[----:B------:R-:W-:Y:S01]  /*0150*/  LOP3.LUT R22, R25, 0x7fffffe, RZ, 0xc0, !PT ;  /* 0x07fffffe19167812 */ /* 0x000fe200078ec0ff */
[----:B------:R-:W-:Y:S01]  /*0160*/  BSSY.RECONVERGENT B7, `(.L_x_2) ;  /* 0x00001d0000077945 */ /* 0x000fe20003800200 */
[----:B------:R-:W-:-:S03]  /*0170*/  MOV R23, R26 ;  /* 0x0000001a00177202 */ /* 0x000fc60000000f00 */
[----:B------:R-:W-:-:S07]  /*0180*/  IMAD.MOV R22, RZ, RZ, -R22 ;  /* 0x000000ffff167224 */ /* 0x000fce00078e0a16 */
.L_x_39:
[----:B0-----:R-:W0:Y:S01]  /*0190*/  LDC.64 R2, c[0x0][0x380] ;  /* 0x0000e000ff027b82 */ /* 0x001e220000000a00 */
[----:B-1----:R-:W-:Y:S02]  /*01a0*/  R2UR UR4, R16 ;  /* 0x00000000100472ca */ /* 0x002fe400000e0000 */
[----:B------:R-:W-:Y:S01]  /*01b0*/  R2UR UR5, R17 ;  /* 0x00000000110572ca */ /* 0x000fe200000e0000 */
[----:B0-----:R-:W-:-:S12]  /*01c0*/  IMAD.WIDE.U32 R2, R23, 0x4, R2 ;  /* 0x0000000417027825 */ /* 0x001fd800078e0002 */
[----:B------:R-:W2:Y:S01]  /*01d0*/  LDG.E R3, desc[UR4][R2.64] ;  /* 0x0000000402037981 */ /* 0x000ea2000c1e1900 */
[----:B------:R-:W-:Y:S01]  /*01e0*/  ISETP.NE.AND P0, PT, R26, RZ, PT ;  /* 0x000000ff1a00720c */ /* 0x000fe20003f05270 */
[----:B------:R-:W-:Y:S01]  /*01f0*/  VIADD R22, R22, 0x2 ;  /* 0x0000000216167836 */ /* 0x000fe20000000000 */
[----:B------:R-:W-:Y:S04]  /*0200*/  BSSY.RECONVERGENT B6, `(.L_x_3) ;  /* 0x00000de000067945 */ /* 0x000fe80003800200 */
[----:B------:R-:W-:-:S04]  /*0210*/  ISETP.NE.AND P1, PT, R22, RZ, PT ;  /* 0x000000ff1600720c */ /* 0x000fc80003f25270 */
[----:B------:R-:W-:Y:S01]  /*0220*/  P2R R27, PR, RZ, 0x2 ;  /* 0x00000002ff1b7803 */ /* 0x000fe20000000000 */
[----:B--2---:R0:W-:Y:S02]  /*0230*/  STS [R24], R3 ;  /* 0x0000000318007388 */ /* 0x0041e40000000800 */
[----:B------:R-:W-:Y:S06]  /*0240*/  @P0 BRA `(.L_x_4) ;  /* 0x0000000c00640947 */ /* 0x000fec0003800000 */
[----:B------:R-:W-:Y:S01]  /*0250*/  MOV R2, 0x0 ;  /* 0x0000000000027802 */ /* 0x000fe20000000f00 */
[----:B------:R-:W1:Y:S01]  /*0260*/  LDCU.64 UR4, c[0x4][0x8] ;  /* 0x01000100ff0477ac */ /* 0x000e620008000a00 */
[----:B------:R-:W-:-:S04]  /*0270*/  CS2R R6, SRZ ;  /* 0x0000000000067805 */ /* 0x000fc8000001ff00 */
[----:B0-----:R-:W0:Y:S01]  /*0280*/  LDC.64 R2, c[0x4][R2] ;  /* 0x0100000002027b82 */ /* 0x001e220000000a00 */
[----:B-1----:R-:W-:Y:S01]  /*0290*/  IMAD.U32 R4, RZ, RZ, UR4 ;  /* 0x00000004ff047e24 */ /* 0x002fe2000f8e00ff */
[----:B------:R-:W-:-:S07]  /*02a0*/  MOV R5, UR5 ;  /* 0x0000000500057c02 */ /* 0x000fce0008000f00 */
[----:B------:R-:W-:-:S07]  /*02b0*/  LEPC R20, `(.L_x_5) ;  /* 0x000000001014794e */ /* 0x000fce0000000000 */
[----:B0-----:R-:W-:Y:S05]  /*02c0*/  CALL.ABS.NOINC R2 ;  /* 0x0000000002007343 */ /* 0x001fea0003c00000 */
.L_x_5:
[----:B------:R-:W0:Y:S01]  /*02d0*/  S2UR UR5, SR_CgaCtaId ;  /* 0x00000000000579c3 */ /* 0x000e220000008800 */
[----:B------:R-:W-:Y:S01]  /*02e0*/  UMOV UR4, 0x400 ;  /* 0x0000040000047882 */ /* 0x000fe20000000000 */
[----:B------:R-:W-:Y:S01]  /*02f0*/  MOV R2, 0x0 ;  /* 0x0000000000027802 */ /* 0x000fe20000000f00 */
[----:B------:R-:W-:Y:S01]  /*0300*/  IMAD.MOV.U32 R6, RZ, RZ, R19 ;  /* 0x000000ffff067224 */ /* 0x000fe200078e0013 */
[----:B------:R-:W-:-:S04]  /*0310*/  MOV R7, R18 ;  /* 0x0000001200077202 */ /* 0x000fc80000000f00 */
[----:B------:R1:W2:Y:S01]  /*0320*/  LDC.64 R8, c[0x4][R2] ;  /* 0x0100000002087b82 */ /* 0x0002a20000000a00 */
[----:B0-----:R-:W-:-:S09]  /*0330*/  ULEA UR4, UR5, UR4, 0x18 ;  /* 0x0000000405047291 */ /* 0x001fd2000f8ec0ff */
[----:B------:R-:W0:Y:S02]  /*0340*/  LDS R0, [UR4] ;  /* 0x00000004ff007984 */ /* 0x000e240008000800 */
[----:B------:R-:W3:Y:S02]  /*0350*/  LDCU.64 UR4, c[0x4][0x10] ;  /* 0x01000200ff0477ac */ /* 0x000ee40008000a00 */
[----:B---3--:R-:W-:Y:S02]  /*0360*/  IMAD.U32 R4, RZ, RZ, UR4 ;  /* 0x00000004ff047e24 */ /* 0x008fe4000f8e00ff */
[----:B------:R-:W-:Y:S01]  /*0370*/  IMAD.U32 R5, RZ, RZ, UR5 ;  /* 0x00000005ff057e24 */ /* 0x000fe2000f8e00ff */
[----:B0-2---:R1:W-:Y:S06]  /*0380*/  STL [R1], R0 ;  /* 0x0000000001007387 */ /* 0x0053ec0000100800 */
[----:B------:R-:W-:-:S07]  /*0390*/  LEPC R20, `(.L_x_6) ;  /* 0x000000001014794e */ /* 0x000fce0000000000 */
[----:B-1----:R-:W-:Y:S05]  /*03a0*/  CALL.ABS.NOINC R8 ;  /* 0x0000000008007343 */ /* 0x002fea0003c00000 */
.L_x_6:
[----:B------:R-:W0:Y:S01]  /*03b0*/  S2UR UR5, SR_CgaCtaId ;  /* 0x00000000000579c3 */ /* 0x000e220000008800 */
[----:B------:R-:W-:Y:S01]  /*03c0*/  UMOV UR4, 0x400 ;  /* 0x0000040000047882 */ /* 0x000fe20000000000 */
[----:B------:R-:W-:Y:S01]  /*03d0*/  IMAD.MOV.U32 R6, RZ, RZ, R19 ;  /* 0x000000ffff067224 */ /* 0x000fe200078e0013 */
[----:B------:R-:W-:-:S05]  /*03e0*/  MOV R7, R18 ;  /* 0x0000001200077202 */ /* 0x000fca0000000f00 */
[----:B------:R1:W2:Y:S01]  /*03f0*/  LDC.64 R8, c[0x4][R2] ;  /* 0x0100000002087b82 */ /* 0x0002a20000000a00 */
[----:B0-----:R-:W-:-:S09]  /*0400*/  ULEA UR4, UR5, UR4, 0x18 ;  /* 0x0000000405047291 */ /* 0x001fd2000f8ec0ff */
[----:B------:R-:W0:Y:S02]  /*0410*/  LDS R0, [UR4+0x4] ;  /* 0x00000404ff007984 */ /* 0x000e240008000800 */
[----:B------:R-:W3:Y:S02]  /*0420*/  LDCU.64 UR4, c[0x4][0x10] ;  /* 0x01000200ff0477ac */ /* 0x000ee40008000a00 */
[----:B---3--:R-:W-:Y:S02]  /*0430*/  IMAD.U32 R4, RZ, RZ, UR4 ;  /* 0x00000004ff047e24 */ /* 0x008fe4000f8e00ff */
[----:B------:R-:W-:Y:S01]  /*0440*/  IMAD.U32 R5, RZ, RZ, UR5 ;  /* 0x00000005ff057e24 */ /* 0x000fe2000f8e00ff */
[----:B0-2---:R1:W-:Y:S06]  /*0450*/  STL [R1], R0 ;  /* 0x0000000001007387 */ /* 0x0053ec0000100800 */
[----:B------:R-:W-:-:S07]  /*0460*/  LEPC R20, `(.L_x_7) ;  /* 0x000000001014794e */ /* 0x000fce0000000000 */
[----:B-1----:R-:W-:Y:S05]  /*0470*/  CALL.ABS.NOINC R8 ;  /* 0x0000000008007343 */ /* 0x002fea0003c00000 */
.L_x_7:
        /* <DEDUP_REMOVED lines=13> */
.L_x_8:
        /* <DEDUP_REMOVED lines=13> */
.L_x_9:
        /* <DEDUP_REMOVED lines=13> */
.L_x_10:
        /* <DEDUP_REMOVED lines=13> */
.L_x_11:
        /* <DEDUP_REMOVED lines=13> */
.L_x_12:
        /* <DEDUP_REMOVED lines=13> */
.L_x_13:
        /* <DEDUP_REMOVED lines=13> */
.L_x_14:
        /* <DEDUP_REMOVED lines=13> */
.L_x_15:
        /* <DEDUP_REMOVED lines=13> */
.L_x_16:
        /* <DEDUP_REMOVED lines=13> */
.L_x_17:
        /* <DEDUP_REMOVED lines=13> */
.L_x_18:
        /* <DEDUP_REMOVED lines=13> */
.L_x_19:
        /* <DEDUP_REMOVED lines=13> */
.L_x_20:
[----:B------:R-:W0:Y:S01]  /*0f10*/  S2UR UR5, SR_CgaCtaId ;  /* 0x00000000000579c3 */ /* 0x000e220000008800 */
[----:B------:R-:W-:Y:S01]  /*0f20*/  UMOV UR4, 0x400 ;  /* 0x0000040000047882 */ /* 0x000fe20000000000 */
[----:B------:R-:W-:Y:S01]  /*0f30*/  IMAD.MOV.U32 R6, RZ, RZ, R19 ;  /* 0x000000ffff067224 */ /* 0x000fe200078e0013 */
[----:B------:R-:W-:-:S05]  /*0f40*/  MOV R7, R18 ;  /* 0x0000001200077202 */ /* 0x000fca0000000f00 */
[----:B------:R-:W1:Y:S01]  /*0f50*/  LDC.64 R2, c[0x4][R2] ;  /* 0x0100000002027b82 */ /* 0x000e620000000a00 */
[----:B0-----:R-:W-:-:S09]  /*0f60*/  ULEA UR4, UR5, UR4, 0x18 ;  /* 0x0000000405047291 */ /* 0x001fd2000f8ec0ff */
[----:B------:R-:W0:Y:S02]  /*0f70*/  LDS R0, [UR4+0x3c] ;  /* 0x00003c04ff007984 */ /* 0x000e240008000800 */
[----:B------:R-:W2:Y:S02]  /*0f80*/  LDCU.64 UR4, c[0x4][0x10] ;  /* 0x01000200ff0477ac */ /* 0x000ea40008000a00 */
[----:B--2---:R-:W-:Y:S02]  /*0f90*/  IMAD.U32 R4, RZ, RZ, UR4 ;  /* 0x00000004ff047e24 */ /* 0x004fe4000f8e00ff */
[----:B------:R-:W-:Y:S01]  /*0fa0*/  IMAD.U32 R5, RZ, RZ, UR5 ;  /* 0x00000005ff057e24 */ /* 0x000fe2000f8e00ff */
[----:B01----:R0:W-:Y:S06]  /*0fb0*/  STL [R1], R0 ;  /* 0x0000000001007387 */ /* 0x0031ec0000100800 */
[----:B------:R-:W-:-:S07]  /*0fc0*/  LEPC R20, `(.L_x_4) ;  /* 0x000000001014794e */ /* 0x000fce0000000000 */
[----:B0-----:R-:W-:Y:S05]  /*0fd0*/  CALL.ABS.NOINC R2 ;  /* 0x0000000002007343 */ /* 0x001fea0003c00000 */
.L_x_4:
[----:B------:R-:W-:Y:S05]  /*0fe0*/  BSYNC.RECONVERGENT B6 ;  /* 0x0000000000067941 */ /* 0x000fea0003800200 */
.L_x_3:
[----:B0-----:R-:W0:Y:S01]  /*0ff0*/  LDC.64 R2, c[0x0][0x380] ;  /* 0x0000e000ff027b82 */ /* 0x001e220000000a00 */
[----:B------:R-:W-:Y:S01]  /*1000*/  R2UR UR4, R16 ;  /* 0x00000000100472ca */ /* 0x000fe200000e0000 */
[----:B------:R-:W-:Y:S01]  /*1010*/  VIADD R5, R23, 0x10 ;  /* 0x0000001017057836 */ /* 0x000fe20000000000 */
[----:B------:R-:W-:-:S03]  /*1020*/  R2UR UR5, R17 ;  /* 0x00000000110572ca */ /* 0x000fc600000e0000 */
[----:B0-----:R-:W-:-:S10]  /*1030*/  IMAD.WIDE.U32 R2, R5, 0x4, R2 ;  /* 0x0000000405027825 */ /* 0x001fd400078e0002 */
[----:B------:R-:W2:Y:S01]  /*1040*/  LDG.E R3, desc[UR4][R2.64] ;  /* 0x0000000402037981 */ /* 0x000ea2000c1e1900 */
[----:B------:R-:W-:Y:S01]  /*1050*/  ISETP.NE.AND P0, PT, R26, RZ, PT ;  /* 0x000000ff1a00720c */ /* 0x000fe20003f05270 */
[----:B------:R-:W-:Y:S02]  /*1060*/  BSSY.RECONVERGENT B6, `(.L_x_21) ;  /* 0x00000dc000067945 */ /* 0x000fe40003800200 */
[----:B--2---:R0:W-:Y:S10]  /*1070*/  STS [R24], R3 ;  /* 0x0000000318007388 */ /* 0x0041f40000000800 */
[----:B------:R-:W-:Y:S05]  /*1080*/  @P0 BRA `(.L_x_22) ;  /* 0x0000000c00640947 */ /* 0x000fea0003800000 */
[----:B------:R-:W-:Y:S01]  /*1090*/  MOV R2, 0x0 ;  /* 0x0000000000027802 */ /* 0x000fe20000000f00 */
[----:B------:R-:W1:Y:S01]  /*10a0*/  LDCU.64 UR4, c[0x4][0x8] ;  /* 0x01000100ff0477ac */ /* 0x000e620008000a00 */
[----:B------:R-:W-:-:S04]  /*10b0*/  CS2R R6, SRZ ;  /* 0x0000000000067805 */ /* 0x000fc8000001ff00 */
[----:B0-----:R-:W0:Y:S01]  /*10c0*/  LDC.64 R2, c[0x4][R2] ;  /* 0x0100000002027b82 */ /* 0x001e220000000a00 */
[----:B-1----:R-:W-:Y:S02]  /*10d0*/  IMAD.U32 R4, RZ, RZ, UR4 ;  /* 0x00000004ff047e24 */ /* 0x002fe4000f8e00ff */
[----:B------:R-:W-:-:S07]  /*10e0*/  IMAD.U32 R5, RZ, RZ, UR5 ;  /* 0x00000005ff057e24 */ /* 0x000fce000f8e00ff */
[----:B------:R-:W-:-:S07]  /*10f0*/  LEPC R20, `(.L_x_23) ;  /* 0x000000001014794e */ /* 0x000fce0000000000 */
[----:B0-----:R-:W-:Y:S05]  /*1100*/  CALL.ABS.NOINC R2 ;  /* 0x0000000002007343 */ /* 0x001fea0003c00000 */
.L_x_23:
[----:B------:R-:W0:Y:S01]  /*1110*/  S2UR UR5, SR_CgaCtaId ;  /* 0x00000000000579c3 */ /* 0x000e220000008800 */
[----:B------:R-:W-:Y:S01]  /*1120*/  UMOV UR4, 0x400 ;  /* 0x0000040000047882 */ /* 0x000fe20000000000 */
[----:B------:R-:W-:Y:S01]  /*1130*/  MOV R2, 0x0 ;  /* 0x0000000000027802 */ /* 0x000fe20000000f00 */
[----:B------:R-:W-:Y:S02]  /*1140*/  IMAD.MOV.U32 R6, RZ, RZ, R19 ;  /* 0x000000ffff067224 */ /* 0x000fe400078e0013 */
[----:B------:R-:W-:-:S03]  /*1150*/  IMAD.MOV.U32 R7, RZ, RZ, R18 ;  /* 0x000000ffff077224 */ /* 0x000fc600078e0012 */
[----:B------:R1:W2:Y:S01]  /*1160*/  LDC.64 R8, c[0x4][R2] ;  /* 0x0100000002087b82 */ /* 0x0002a20000000a00 */
[----:B0-----:R-:W-:-:S09]  /*1170*/  ULEA UR4, UR5, UR4, 0x18 ;  /* 0x0000000405047291 */ /* 0x001fd2000f8ec0ff */
[----:B------:R-:W0:Y:S02]  /*1180*/  LDS R0, [UR4] ;  /* 0x00000004ff007984 */ /* 0x000e240008000800 */
[----:B------:R-:W3:Y:S02]  /*1190*/  LDCU.64 UR4, c[0x4][0x10] ;  /* 0x01000200ff0477ac */ /* 0x000ee40008000a00 */
[----:B---3--:R-:W-:Y:S01]  /*11a0*/  MOV R4, UR4 ;  /* 0x0000000400047c02 */ /* 0x008fe20008000f00 */
[----:B------:R-:W-:Y:S01]  /*11b0*/  IMAD.U32 R5, RZ, RZ, UR5 ;  /* 0x00000005ff057e24 */ /* 0x000fe2000f8e00ff */
[----:B0-2---:R1:W-:Y:S06]  /*11c0*/  STL [R1], R0 ;  /* 0x0000000001007387 */ /* 0x0053ec0000100800 */
[----:B------:R-:W-:-:S07]  /*11d0*/  LEPC R20, `(.L_x_24) ;  /* 0x000000001014794e */ /* 0x000fce0000000000 */
[----:B-1----:R-:W-:Y:S05]  /*11e0*/  CALL.ABS.NOINC R8 ;  /* 0x0000000008007343 */ /* 0x002fea0003c00000 */
.L_x_24:
        /* <DEDUP_REMOVED lines=8> */
[----:B---3--:R-:W-:Y:S01]  /*1270*/  MOV R4, UR4 ;  /* 0x0000000400047c02 */ /* 0x008fe20008000f00 */
[----:B------:R-:W-:Y:S01]  /*1280*/  IMAD.U32 R5, RZ, RZ, UR5 ;  /* 0x00000005ff057e24 */ /* 0x000fe2000f8e00ff */
[----:B0-2---:R1:W-:Y:S06]  /*1290*/  STL [R1], R0 ;  /* 0x0000000001007387 */ /* 0x0053ec0000100800 */
[----:B------:R-:W-:-:S07]  /*12a0*/  LEPC R20, `(.L_x_25) ;  /* 0x000000001014794e */ /* 0x000fce0000000000 */
[----:B-1----:R-:W-:Y:S05]  /*12b0*/  CALL.ABS.NOINC R8 ;  /* 0x0000000008007343 */ /* 0x002fea0003c00000 */
.L_x_25:
[----:B------:R-:W0:Y:S01]  /*12c0*/  S2UR UR5, SR_CgaCtaId ;  /* 0x00000000000579c3 */ /* 0x000e220000008800 */
[----:B------:R-:W-:Y:S01]  /*12d0*/  UMOV UR4, 0x400 ;  /* 0x0000040000047882 */ /* 0x000fe20000000000 */
[----:B------:R-:W-:Y:S01]  /*12e0*/  MOV R6, R19 ;  /* 0x0000001300067202 */ /* 0x000fe20000000f00 */
[----:B------:R-:W-:-:S05]  /*12f0*/  IMAD.MOV.U32 R7, RZ, RZ, R18 ;  /* 0x000000ffff077224 */ /* 0x000fca00078e0012 */
        /* <DEDUP_REMOVED lines=9> */
.L_x_26:
[----:B------:R-:W0:Y:S01]  /*1390*/  S2UR UR5, SR_CgaCtaId ;  /* 0x00000000000579c3 */ /* 0x000e220000008800 */
[----:B------:R-:W-:Y:S01]  /*13a0*/  UMOV UR4, 0x400 ;  /* 0x0000040000047882 */ /* 0x000fe20000000000 */
[----:B------:R-:W-:Y:S02]  /*13b0*/  IMAD.MOV.U32 R6, RZ, RZ, R19 ;  /* 0x000000ffff067224 */ /* 0x000fe400078e0013 */
[----:B------:R-:W-:-:S04]  /*13c0*/  IMAD.MOV.U32 R7, RZ, RZ, R18 ;  /* 0x000000ffff077224 */ /* 0x000fc800078e0012 */
[----:B------:R1:W2:Y:S01]  /*13d0*/  LDC.64 R8, c[0x4][R2] ;  /* 0x0100000002087b82 */ /* 0x0002a20000000a00 */
[----:B0-----:R-:W-:-:S09]  /*13e0*/  ULEA UR4, UR5, UR4, 0x18 ;  /* 0x0000000405047291 */ /* 0x001fd2000f8ec0ff */
[----:B------:R-:W0:Y:S02]  /*13f0*/  LDS R0, [UR4+0xc] ;  /* 0x00000c04ff007984 */ /* 0x000e240008000800 */
[----:B------:R-:W3:Y:S02]  /*1400*/  LDCU.64 UR4, c[0x4][0x10] ;  /* 0x01000200ff0477ac */ /* 0x000ee40008000a00 */
[----:B---3--:R-:W-:Y:S01]  /*1410*/  IMAD.U32 R4, RZ, RZ, UR4 ;  /* 0x00000004ff047e24 */ /* 0x008fe2000f8e00ff */
[----:B------:R-:W-:Y:S01]  /*1420*/  MOV R5, UR5 ;  /* 0x0000000500057c02 */ /* 0x000fe20008000f00 */
[----:B0-2---:R1:W-:Y:S06]  /*1430*/  STL [R1], R0 ;  /* 0x0000000001007387 */ /* 0x0053ec0000100800 */
[----:B------:R-:W-:-:S07]  /*1440*/  LEPC R20, `(.L_x_27) ;  /* 0x000000001014794e */ /* 0x000fce0000000000 */
[----:B-1----:R-:W-:Y:S05]  /*1450*/  CALL.ABS.NOINC R8 ;  /* 0x0000000008007343 */ /* 0x002fea0003c00000 */
.L_x_27:
        /* <DEDUP_REMOVED lines=13> */
.L_x_28:
        /* <DEDUP_REMOVED lines=13> */
.L_x_29:
        /* <DEDUP_REMOVED lines=13> */
.L_x_30:
        /* <DEDUP_REMOVED lines=13> */
.L_x_31:
        /* <DEDUP_REMOVED lines=13> */
.L_x_32:
        /* <DEDUP_REMOVED lines=13> */
.L_x_33:
        /* <DEDUP_REMOVED lines=13> */
.L_x_34:
        /* <DEDUP_REMOVED lines=13> */
.L_x_35:
        /* <DEDUP_REMOVED lines=13> */
.L_x_36:
        /* <DEDUP_REMOVED lines=13> */
.L_x_37:
        /* <DEDUP_REMOVED lines=13> */
.L_x_38:
[----:B------:R-:W0:Y:S01]  /*1d50*/  S2UR UR5, SR_CgaCtaId ;  /* 0x00000000000579c3 */ /* 0x000e220000008800 */
[----:B------:R-:W-:Y:S01]  /*1d60*/  UMOV UR4, 0x400 ;  /* 0x0000040000047882 */ /* 0x000fe20000000000 */
[----:B------:R-:W-:Y:S02]  /*1d70*/  IMAD.MOV.U32 R6, RZ, RZ, R19 ;  /* 0x000000ffff067224 */ /* 0x000fe400078e0013 */
[----:B------:R-:W-:-:S04]  /*1d80*/  IMAD.MOV.U32 R7, RZ, RZ, R18 ;  /* 0x000000ffff077224 */ /* 0x000fc800078e0012 */
[----:B------:R-:W1:Y:S01]  /*1d90*/  LDC.64 R2, c[0x4][R2] ;  /* 0x0100000002027b82 */ /* 0x000e620000000a00 */
[----:B0-----:R-:W-:-:S09]  /*1da0*/  ULEA UR4, UR5, UR4, 0x18 ;  /* 0x0000000405047291 */ /* 0x001fd2000f8ec0ff */
[----:B------:R-:W0:Y:S02]  /*1db0*/  LDS R0, [UR4+0x3c] ;  /* 0x00003c04ff007984 */ /* 0x000e240008000800 */
[----:B------:R-:W2:Y:S02]  /*1dc0*/  LDCU.64 UR4, c[0x4][0x10] ;  /* 0x01000200ff0477ac */ /* 0x000ea40008000a00 */
[----:B--2---:R-:W-:Y:S01]  /*1dd0*/  IMAD.U32 R4, RZ, RZ, UR4 ;  /* 0x00000004ff047e24 */ /* 0x004fe2000f8e00ff */
[----:B------:R-:W-:Y:S01]  /*1de0*/  MOV R5, UR5 ;  /* 0x0000000500057c02 */ /* 0x000fe20008000f00 */
[----:B01----:R0:W-:Y:S06]  /*1df0*/  STL [R1], R0 ;  /* 0x0000000001007387 */ /* 0x0031ec0000100800 */
[----:B------:R-:W-:-:S07]  /*1e00*/  LEPC R20, `(.L_x_22) ;  /* 0x000000001014794e */ /* 0x000fce0000000000 */
[----:B0-----:R-:W-:Y:S05]  /*1e10*/  CALL.ABS.NOINC R2 ;  /* 0x0000000002007343 */ /* 0x001fea0003c00000 */
.L_x_22:
[----:B------:R-:W-:Y:S05]  /*1e20*/  BSYNC.RECONVERGENT B6 ;  /* 0x0000000000067941 */ /* 0x000fea0003800200 */
.L_x_21:
[----:B------:R-:W-:Y:S02]  /*1e30*/  ISETP.NE.AND P6, PT, R27, RZ, PT ;  /* 0x000000ff1b00720c */ /* 0x000fe40003fc5270 */
[----:B------:R-:W-:-:S11]  /*1e40*/  IADD3 R23, PT, PT, R23, 0x20, RZ ;  /* 0x0000002017177810 */ /* 0x000fd60007ffe0ff */
[----:B------:R-:W-:Y:S05]  /*1e50*/  @P6 BRA `(.L_x_39) ;  /* 0xffffffe000cc6947 */ /* 0x000fea000383ffff */
[----:B------:R-:W-:Y:S05]  /*1e60*/  BSYNC.RECONVERGENT B7 ;  /* 0x0000000000077941 */ /* 0x000fea0003800200 */
.L_x_2:
[----:B------:R-:W-:-:S05]  /*1e70*/  IMAD.SHL.U32 R5, R25, 0x10, RZ ;  /* 0x0000001019057824 */ /* 0x000fca00078e00ff */
[----:B------:R-:W-:-:S07]  /*1e80*/  LOP3.LUT R5, R5, 0x7fffffe0, RZ, 0xc0, !PT ;  /* 0x7fffffe005057812 */ /* 0x000fce00078ec0ff */
.L_x_1:
[----:B------:R-:W2:Y:S02]  /*1e90*/  LDC R23, c[0x0][0x394] ;  /* 0x0000e500ff177b82 */ /* 0x000ea40000000800 */
[C---:B--2---:R-:W-:Y:S02]  /*1ea0*/  LOP3.LUT P0, RZ, R23.reuse, 0x10, RZ, 0xc0, !PT ;  /* 0x0000001017ff7812 */ /* 0x044fe4000780c0ff */
[----:B------:R-:W-:-:S11]  /*1eb0*/  LOP3.LUT R23, R23, 0xf, RZ, 0xc0, !PT ;  /* 0x0000000f17177812 */ /* 0x000fd600078ec0ff */
[----:B------:R-:W-:Y:S05]  /*1ec0*/  @!P0 BRA `(.L_x_40) ;  /* 0x0000000c008c8947 */ /* 0x000fea0003800000 */
[----:B0-----:R-:W0:Y:S01]  /*1ed0*/  LDC.64 R2, c[0x0][0x380] ;  /* 0x0000e000ff027b82 */ /* 0x001e220000000a00 */
[----:B-1----:R-:W-:Y:S01]  /*1ee0*/  R2UR UR4, R16 ;  /* 0x00000000100472ca */ /* 0x002fe200000e0000 */
[----:B------:R-:W-:Y:S01]  /*1ef0*/  IMAD.IADD R5, R26, 0x1, R5 ;  /* 0x000000011a057824 */ /* 0x000fe200078e0205 */
        /* <DEDUP_REMOVED lines=9> */
[----:B------:R-:W-:Y:S02]  /*1f90*/  CS2R R6, SRZ ;  /* 0x0000000000067805 */ /* 0x000fe4000001ff00 */
[----:B0-----:R0:W2:Y:S01]  /*1fa0*/  LDC.64 R2, c[0x4][R22] ;  /* 0x0100000016027b82 */ /* 0x0010a20000000a00 */
[----:B-1----:R-:W-:Y:S01]  /*1fb0*/  MOV R4, UR4 ;  /* 0x0000000400047c02 */ /* 0x002fe20008000f00 */
[----:B0-----:R-:W-:-:S07]  /*1fc0*/  IMAD.U32 R5, RZ, RZ, UR5 ;  /* 0x00000005ff057e24 */ /* 0x001fce000f8e00ff */
[----:B------:R-:W-:-:S07]  /*1fd0*/  LEPC R20, `(.L_x_42) ;  /* 0x000000001014794e */ /* 0x000fce0000000000 */
[----:B--2---:R-:W-:Y:S05]  /*1fe0*/  CALL.ABS.NOINC R2 ;  /* 0x0000000002007343 */ /* 0x004fea0003c00000 */
.L_x_42:
[----:B------:R-:W0:Y:S01]  /*1ff0*/  S2UR UR5, SR_CgaCtaId ;  /* 0x00000000000579c3 */ /* 0x000e220000008800 */
[----:B------:R-:W-:Y:S01]  /*2000*/  UMOV UR4, 0x400 ;  /* 0x0000040000047882 */ /* 0x000fe20000000000 */
[----:B------:R-:W-:Y:S02]  /*2010*/  IMAD.MOV.U32 R6, RZ, RZ, R19 ;  /* 0x000000ffff067224 */ /* 0x000fe400078e0013 */
[----:B------:R-:W-:-:S04]  /*2020*/  IMAD.MOV.U32 R7, RZ, RZ, R18 ;  /* 0x000000ffff077224 */ /* 0x000fc800078e0012 */
[----:B------:R1:W2:Y:S01]  /*2030*/  LDC.64 R2, c[0x4][R22] ;  /* 0x0100000016027b82 */ /* 0x0002a20000000a00 */
[----:B0-----:R-:W-:-:S09]  /*2040*/  ULEA UR4, UR5, UR4, 0x18 ;  /* 0x0000000405047291 */ /* 0x001fd2000f8ec0ff */
[----:B------:R-:W0:Y:S02]  /*2050*/  LDS R0, [UR4] ;  /* 0x00000004ff007984 */ /* 0x000e240008000800 */
[----:B------:R-:W3:Y:S02]  /*2060*/  LDCU.64 UR4, c[0x4][0x10] ;  /* 0x01000200ff0477ac */ /* 0x000ee40008000a00 */
[----:B---3--:R-:W-:Y:S01]  /*2070*/  IMAD.U32 R4, RZ, RZ, UR4 ;  /* 0x00000004ff047e24 */ /* 0x008fe2000f8e00ff */
[----:B------:R-:W-:Y:S01]  /*2080*/  MOV R5, UR5 ;  /* 0x0000000500057c02 */ /* 0x000fe20008000f00 */
[----:B0-2---:R1:W-:Y:S06]  /*2090*/  STL [R1], R0 ;  /* 0x0000000001007387 */ /* 0x0053ec0000100800 */
[----:B------:R-:W-:-:S07]  /*20a0*/  LEPC R20, `(.L_x_43) ;  /* 0x000000001014794e */ /* 0x000fce0000000000 */
[----:B-1----:R-:W-:Y:S05]  /*20b0*/  CALL.ABS.NOINC R2 ;  /* 0x0000000002007343 */ /* 0x002fea0003c00000 */
.L_x_43:
        /* <DEDUP_REMOVED lines=13> */
.L_x_44:
        /* <DEDUP_REMOVED lines=13> */
.L_x_45:
        /* <DEDUP_REMOVED lines=13> */
.L_x_46:
        /* <DEDUP_REMOVED lines=13> */
.L_x_47:
        /* <DEDUP_REMOVED lines=13> */
.L_x_48:
        /* <DEDUP_REMOVED lines=13> */
.L_x_49:
        /* <DEDUP_REMOVED lines=13> */
.L_x_50:
        /* <DEDUP_REMOVED lines=13> */
.L_x_51:
        /* <DEDUP_REMOVED lines=13> */
.L_x_52:
        /* <DEDUP_REMOVED lines=13> */
.L_x_53:
        /* <DEDUP_REMOVED lines=13> */
.L_x_54:
        /* <DEDUP_REMOVED lines=13> */
.L_x_55:
        /* <DEDUP_REMOVED lines=13> */
.L_x_56:
        /* <DEDUP_REMOVED lines=13> */
.L_x_57:
        /* <DEDUP_REMOVED lines=13> */
.L_x_41:
[----:B------:R-:W-:Y:S05]  /*2cf0*/  BSYNC.RECONVERGENT B6 ;  /* 0x0000000000067941 */ /* 0x000fea0003800200 */
.L_x_40:
[----:B------:R-:W-:-:S13]  /*2d00*/  ISETP.GE.U32.AND P0, PT, R26, R23, PT ;  /* 0x000000171a00720c */ /* 0x000fda0003f06070 */
[----:B------:R-:W-:Y:S05]  /*2d10*/  @P0 BRA `(.L_x_0) ;  /* 0x0000000000a40947 */ /* 0x000fea0003800000 */
[----:B------:R-:W2:Y:S01]  /*2d20*/  LDCU UR4, c[0x0][0x394] ;  /* 0x00007280ff0477ac */ /* 0x000ea20008000800 */
[----:B0-----:R-:W0:Y:S01]  /*2d30*/  LDC.64 R2, c[0x0][0x380] ;  /* 0x0000e000ff027b82 */ /* 0x001e220000000a00 */
[----:B-1----:R-:W-:Y:S02]  /*2d40*/  R2UR UR6, R16 ;  /* 0x00000000100672ca */ /* 0x002fe400000e0000 */
[----:B------:R-:W-:Y:S01]  /*2d50*/  R2UR UR7, R17 ;  /* 0x00000000110772ca */ /* 0x000fe200000e0000 */
[----:B--2---:R-:W-:-:S06]  /*2d60*/  ULOP3.LUT UR4, UR4, 0x7ffffff0, URZ, 0xc0, !UPT ;  /* 0x7ffffff004047892 */ /* 0x004fcc000f8ec0ff */
[----:B------:R-:W-:-:S05]  /*2d70*/  IADD3 R5, PT, PT, R26, UR4, RZ ;  /* 0x000000041a057c10 */ /* 0x000fca000fffe0ff */
[----:B0-----:R-:W-:-:S06]  /*2d80*/  IMAD.WIDE.U32 R2, R5, 0x4, R2 ;  /* 0x0000000405027825 */ /* 0x001fcc00078e0002 */
[----:B------:R-:W2:Y:S01]  /*2d90*/  LDG.E R3, desc[UR6][R2.64] ;  /* 0x0000000602037981 */ /* 0x000ea2000c1e1900 */
[----:B------:R-:W-:-:S03]  /*2da0*/  ISETP.NE.AND P0, PT, R26, RZ, PT ;  /* 0x000000ff1a00720c */ /* 0x000fc60003f05270 */
[----:B--2---:R2:W-:Y:S10]  /*2db0*/  STS [R24], R3 ;  /* 0x0000000318007388 */ /* 0x0045f40000000800 */
[----:B------:R-:W-:Y:S05]  /*2dc0*/  @P0 BRA `(.L_x_0) ;  /* 0x0000000000780947 */ /* 0x000fea0003800000 */
[----:B------:R-:W-:Y:S01]  /*2dd0*/  MOV R0, 0x0 ;  /* 0x0000000000007802 */ /* 0x000fe20000000f00 */
[----:B------:R-:W0:Y:S01]  /*2de0*/  LDCU.64 UR4, c[0x4][0x8] ;  /* 0x01000100ff0477ac */ /* 0x000e220008000a00 */
[----:B------:R-:W-:Y:S02]  /*2df0*/  CS2R R6, SRZ ;  /* 0x0000000000067805 */ /* 0x000fe4000001ff00 */
[----:B--2---:R1:W2:Y:S01]  /*2e00*/  LDC.64 R2, c[0x4][R0] ;  /* 0x0100000000027b82 */ /* 0x0042a20000000a00 */
[----:B0-----:R-:W-:Y:S02]  /*2e10*/  IMAD.U32 R4, RZ, RZ, UR4 ;  /* 0x00000004ff047e24 */ /* 0x001fe4000f8e00ff */
[----:B-1----:R-:W-:-:S07]  /*2e20*/  IMAD.U32 R5, RZ, RZ, UR5 ;  /* 0x00000005ff057e24 */ /* 0x002fce000f8e00ff */
[----:B------:R-:W-:-:S07]  /*2e30*/  LEPC R20, `(.L_x_58) ;  /* 0x000000001014794e */ /* 0x000fce0000000000 */
[----:B--2---:R-:W-:Y:S05]  /*2e40*/  CALL.ABS.NOINC R2 ;  /* 0x0000000002007343 */ /* 0x004fea0003c00000 */
.L_x_58:
[----:B------:R-:W0:Y:S01]  /*2e50*/  S2UR UR5, SR_CgaCtaId ;  /* 0x00000000000579c3 */ /* 0x000e220000008800 */
[----:B------:R-:W-:Y:S01]  /*2e60*/  UMOV UR4, 0x400 ;  /* 0x0000040000047882 */ /* 0x000fe20000000000 */
[----:B------:R-:W-:Y:S01]  /*2e70*/  IADD3 R23, PT, PT, -R23, RZ, RZ ;  /* 0x000000ff17177210 */ /* 0x000fe20007ffe1ff */
[----:B0-----:R-:W-:-:S06]  /*2e80*/  ULEA UR4, UR5, UR4, 0x18 ;  /* 0x0000000405047291 */ /* 0x001fcc000f8ec0ff */
[----:B------:R-:W-:-:S07]  /*2e90*/  IMAD.U32 R2, RZ, RZ, UR4 ;  /* 0x00000004ff027e24 */ /* 0x000fce000f8e00ff */
.L_x_60:
[----:B------:R-:W0:Y:S01]  /*2ea0*/  LDS R0, [R2] ;  /* 0x0000000002007984 */ /* 0x000e220000000800 */
[----:B------:R-:W-:Y:S01]  /*2eb0*/  MOV R3, 0x0 ;  /* 0x0000000000037802 */ /* 0x000fe20000000f00 */
[----:B------:R-:W1:Y:S01]  /*2ec0*/  LDCU.64 UR4, c[0x4][0x10] ;  /* 0x01000200ff0477ac */ /* 0x000e620008000a00 */
[----:B------:R-:W-:Y:S01]  /*2ed0*/  VIADD R23, R23, 0x1 ;  /* 0x0000000117177836 */ /* 0x000fe20000000000 */
[----:B------:R-:W-:Y:S01]  /*2ee0*/  MOV R7, R18 ;  /* 0x0000001200077202 */ /* 0x000fe20000000f00 */
[----:B------:R2:W3:Y:S01]  /*2ef0*/  LDC.64 R8, c[0x4][R3] ;  /* 0x0100000003087b82 */ /* 0x0004e20000000a00 */
[----:B------:R-:W-:Y:S02]  /*2f00*/  IMAD.MOV.U32 R6, RZ, RZ, R19 ;  /* 0x000000ffff067224 */ /* 0x000fe400078e0013 */
[----:B------:R-:W-:Y:S02]  /*2f10*/  ISETP.NE.AND P0, PT, R23, RZ, PT ;  /* 0x000000ff1700720c */ /* 0x000fe40003f05270 */
[----:B-1----:R-:W-:Y:S01]  /*2f20*/  MOV R4, UR4 ;  /* 0x0000000400047c02 */ /* 0x002fe20008000f00 */
[----:B------:R-:W-:Y:S01]  /*2f30*/  IMAD.U32 R5, RZ, RZ, UR5 ;  /* 0x00000005ff057e24 */ /* 0x000fe2000f8e00ff */
[----:B0-----:R0:W-:Y:S02]  /*2f40*/  STL [R1], R0 ;  /* 0x0000000001007387 */ /* 0x0011e40000100800 */
[----:B0-2---:R-:W-:-:S07]  /*2f50*/  P2R R0, PR, RZ, 0x1 ;  /* 0x00000001ff007803 */ /* 0x005fce0000000000 */
[----:B------:R-:W-:-:S07]  /*2f60*/  LEPC R20, `(.L_x_59) ;  /* 0x000000001014794e */ /* 0x000fce0000000000 */
[----:B---3--:R-:W-:Y:S05]  /*2f70*/  CALL.ABS.NOINC R8 ;  /* 0x0000000008007343 */ /* 0x008fea0003c00000 */
.L_x_59:
[----:B------:R-:W-:Y:S01]  /*2f80*/  ISETP.NE.AND P6, PT, R23, RZ, PT ;  /* 0x000000ff1700720c */ /* 0x000fe20003fc5270 */
[----:B------:R-:W-:-:S12]  /*2f90*/  VIADD R2, R2, 0x4 ;  /* 0x0000000402027836 */ /* 0x000fd80000000000 */
[----:B------:R-:W-:Y:S05]  /*2fa0*/  @P6 BRA `(.L_x_60) ;  /* 0xfffffffc00bc6947 */ /* 0x000fea000383ffff */
.L_x_0:
[----:B------:R-:W-:Y:S05]  /*2fb0*/  WARPSYNC.ALL ;  /* 0x0000000000007948 */ /* 0x000fea0003800000 */
[----:B------:R-:W-:Y:S06]  /*2fc0*/  BAR.SYNC.DEFER_BLOCKING 0x0 ;  /* 0x0000000000007b1d */ /* 0x000fec0000010000 */
[----:B------:R-:W-:Y:S05]  /*2fd0*/  EXIT ;  /* 0x000000000000794d */ /* 0x000fea0003800000 */
.L_x_61:
[----:B------:R-:W-:-:S00]  /*2fe0*/  BRA `(.L_x_61) ;  /* 0xfffffffc00fc7947 */ /* 0x000fc0000383ffff */
[----:B------:R-:W-:-:S00]  /*2ff0*/  NOP ;  /* 0x0000000000007918 */ /* 0x000fc00000000000 */
        /* <DEDUP_REMOVED lines=8> */
.L_x_62:


//--------------------- .nv.global.init           --------------------------
	.section	.nv.global.init,"aw",@progbits
.nv.global.init:
	.type		$str,@object
	.size		$str,($str$1 - $str)
$str:
        /*0000*/ 	.byte	0x0a, 0x00
	.type		$str$1,@object
	.size		$str$1,(.L_1 - $str$1)
$str$1:
        /*0002*/ 	.byte	0x25, 0x69, 0x2c, 0x20, 0x00
.L_1:


//--------------------- .nv.shared._Z14accuracy_scorePiS_bi --------------------------
	.section	.nv.shared._Z14accuracy_scorePiS_bi,"aw",@nobits
	.sectionflags	@""
	.align	4
.nv.shared._Z14accuracy_scorePiS_bi:
	.zero		1088


//--------------------- .nv.shared.reserved.0     --------------------------
	.section	.nv.shared.reserved.0,"aw",@nobits
	.weak		__nv_reservedSMEM_offset_0_alias
	.size		__nv_reservedSMEM_offset_0_alias, 0, 64
	.other		__nv_reservedSMEM_offset_0_alias,@"STO_CUDA_RESERVED_SHARED STV_DEFAULT"
__nv_reservedSMEM_offset_0_alias:
	.zero		0
	.zero		64


//--------------------- .nv.constant0._Z14accuracy_scorePiS_bi --------------------------
	.section	.nv.constant0._Z14accuracy_scorePiS_bi,"a",@progbits
	.sectionflags	@""
	.align	4
.nv.constant0._Z14accuracy_scorePiS_bi:
	.zero		920


//--------------------- SYMBOLS --------------------------

	.type		.nv.reservedSmem.offset0,@object
	.size		.nv.reservedSmem.offset0,0x4
	.type		.nv.reservedSmem.cap,@object
	.size		.nv.reservedSmem.cap,0x4
	.type		vprintf,@function
